	.headerflags	@"EF_CUDA_TEXMODE_UNIFIED EF_CUDA_64BIT_ADDRESS EF_CUDA_ACCELERATORS EF_CUDA_SM90 EF_CUDA_VIRTUAL_SM(EF_CUDA_SM90)"
	.elftype	@"ET_EXEC"


//--------------------- .nv.info                  --------------------------
	.section	.nv.info,"",@"SHT_CUDA_INFO"
	.align	4


	//----- nvinfo : EIATTR_REGCOUNT
	.align		4
        /*0000*/ 	.byte	0x04, 0x2f
        /*0002*/ 	.short	(.L_1 - .L_0)
	.align		4
.L_0:
        /*0004*/ 	.word	index@(triton_poi_fused_relu_threshold_backward_0)
        /*0008*/ 	.word	0x0000000c


	//----- nvinfo : EIATTR_MIN_STACK_SIZE
	.align		4
.L_1:
        /*000c*/ 	.byte	0x04, 0x12
        /*000e*/ 	.short	(.L_3 - .L_2)
	.align		4
.L_2:
        /*0010*/ 	.word	index@(triton_poi_fused_relu_threshold_backward_0)
        /*0014*/ 	.word	0x00000000


	//----- nvinfo : EIATTR_FRAME_SIZE
	.align		4
.L_3:
        /*0018*/ 	.byte	0x04, 0x11
        /*001a*/ 	.short	(.L_5 - .L_4)
	.align		4
.L_4:
        /*001c*/ 	.word	index@(triton_poi_fused_relu_threshold_backward_0)
        /*0020*/ 	.word	0x00000000


	//----- nvinfo : EIATTR_MIN_STACK_SIZE
	.align		4
.L_5:
        /*0024*/ 	.byte	0x04, 0x12
        /*0026*/ 	.short	(.L_7 - .L_6)
	.align		4
.L_6:
        /*0028*/ 	.word	index@(triton_poi_fused_relu_threshold_backward_0)
        /*002c*/ 	.word	0x00000000
.L_7:


//--------------------- .nv.info.triton_poi_fused_relu_threshold_backward_0 --------------------------
	.section	.nv.info.triton_poi_fused_relu_threshold_backward_0,"",@"SHT_CUDA_INFO"
	.sectionflags	@""
	.align	4


	//----- nvinfo : EIATTR_CUDA_API_VERSION
	.align		4
        /*0000*/ 	.byte	0x04, 0x37
        /*0002*/ 	.short	(.L_9 - .L_8)
.L_8:
        /*0004*/ 	.word	0x0000007c


	//----- nvinfo : EIATTR_KPARAM_INFO
	.align		4
.L_9:
        /*0008*/ 	.byte	0x04, 0x17
        /*000a*/ 	.short	(.L_11 - .L_10)
.L_10:
        /*000c*/ 	.word	0x00000000
        /*0010*/ 	.short	0x0002
        /*0012*/ 	.short	0x0010
        /*0014*/ 	.byte	0x00, 0xf0, 0x11, 0x00


	//----- nvinfo : EIATTR_KPARAM_INFO
	.align		4
.L_11:
        /*0018*/ 	.byte	0x04, 0x17
        /*001a*/ 	.short	(.L_13 - .L_12)
.L_12:
        /*001c*/ 	.word	0x00000000
        /*0020*/ 	.short	0x0001
        /*0022*/ 	.short	0x0008
        /*0024*/ 	.byte	0x00, 0xf4, 0x21, 0x00


	//----- nvinfo : EIATTR_KPARAM_INFO
	.align		4
.L_13:
        /*0028*/ 	.byte	0x04, 0x17
        /*002a*/ 	.short	(.L_15 - .L_14)
.L_14:
        /*002c*/ 	.word	0x00000000
        /*0030*/ 	.short	0x0000
        /*0032*/ 	.short	0x0000
        /*0034*/ 	.byte	0x00, 0xf4, 0x21, 0x00


	//----- nvinfo : EIATTR_SPARSE_MMA_MASK
	.align		4
.L_15:
        /*0038*/ 	.byte	0x03, 0x50
        /*003a*/ 	.short	0x0000


	//----- nvinfo : EIATTR_MAXREG_COUNT
	.align		4
        /*003c*/ 	.byte	0x03, 0x1b
        /*003e*/ 	.short	0x00ff


	//----- nvinfo : EIATTR_EXIT_INSTR_OFFSETS
	.align		4
        /*0040*/ 	.byte	0x04, 0x1c
        /*0042*/ 	.short	(.L_17 - .L_16)


	//   ....[0]....
.L_16:
        /*0044*/ 	.word	0x00000190


	//   ....[1]....
        /*0048*/ 	.word	0x000001b0


	//----- nvinfo : EIATTR_REQNTID
	.align		4
.L_17:
        /*004c*/ 	.byte	0x04, 0x10
        /*004e*/ 	.short	(.L_19 - .L_18)
.L_18:
        /*0050*/ 	.word	0x00000080
        /*0054*/ 	.word	0x00000001
        /*0058*/ 	.word	0x00000001


	//----- nvinfo : EIATTR_CBANK_PARAM_SIZE
	.align		4
.L_19:
        /*005c*/ 	.byte	0x03, 0x19
        /*005e*/ 	.short	0x0014


	//----- nvinfo : EIATTR_PARAM_CBANK
	.align		4
        /*0060*/ 	.byte	0x04, 0x0a
        /*0062*/ 	.short	(.L_21 - .L_20)
	.align		4
.L_20:
        /*0064*/ 	.word	index@(.nv.constant0.triton_poi_fused_relu_threshold_backward_0)
        /*0068*/ 	.short	0x0210
        /*006a*/ 	.short	0x0014


	//----- nvinfo : EIATTR_SW_WAR
	.align		4
.L_21:
        /*006c*/ 	.byte	0x04, 0x36
        /*006e*/ 	.short	(.L_23 - .L_22)
.L_22:
        /*0070*/ 	.word	0x00000008
.L_23:


//--------------------- .nv.callgraph             --------------------------
	.section	.nv.callgraph,"",@"SHT_CUDA_CALLGRAPH"
	.align	4
	.sectionentsize	8
	.align		4
        /*0000*/ 	.word	0x00000000
	.align		4
        /*0004*/ 	.word	0xffffffff
	.align		4
        /*0008*/ 	.word	0x00000000
	.align		4
        /*000c*/ 	.word	0xfffffffe
	.align		4
        /*0010*/ 	.word	0x00000000
	.align		4
        /*0014*/ 	.word	0xfffffffd
	.align		4
        /*0018*/ 	.word	0x00000000
	.align		4
        /*001c*/ 	.word	0xfffffffc


//--------------------- .text.triton_poi_fused_relu_threshold_backward_0 --------------------------
	.section	.text.triton_poi_fused_relu_threshold_backward_0,"ax",@progbits
	.align	128
        .global         triton_poi_fused_relu_threshold_backward_0
        .type           triton_poi_fused_relu_threshold_backward_0,@function
        .size           triton_poi_fused_relu_threshold_backward_0,(.L_x_1 - triton_poi_fused_relu_threshold_backward_0)
        .other          triton_poi_fused_relu_threshold_backward_0,@"STO_CUDA_ENTRY STV_DEFAULT"
triton_poi_fused_relu_threshold_backward_0:
.text.triton_poi_fused_relu_threshold_backward_0:
[----:B------:R-:W0:Y:S02]  /*0000*/  LDC R1, c[0x0][0x28] ;  /* 0x00000a00ff017b82 */ /* 0x000e240000000800 */
[----:B------:R-:W1:Y:S01]  /*0010*/  S2R R0, SR_TID.X ;  /* 0x0000000000007919 */ /* 0x000e620000002100 */
[----:B------:R-:W2:Y:S01]  /*0020*/  LDC.64 R2, c[0x0][0x210] ;  /* 0x00008400ff027b82 */ /* 0x000ea20000000a00 */
[----:B------:R-:W-:Y:S01]  /*0030*/  CS2R R6, SRZ ;  /* 0x0000000000067805 */ /* 0x000fe2000001ff00 */
[----:B------:R-:W-:Y:S01]  /*0040*/  ULDC.64 UR4, c[0x0][0x208] ;  /* 0x0000820000047ab9 */ /* 0x000fe20000000a00 */
[----:B------:R-:W3:Y:S01]  /*0050*/  S2R R5, SR_CTAID.X ;  /* 0x0000000000057919 */ /* 0x000ee20000002500 */
[----:B------:R-:W-:Y:S01]  /*0060*/  ULDC.64 UR6, c[0x0][0x218] ;  /* 0x0000860000067ab9 */ /* 0x000fe20000000a00 */
[----:B-1----:R-:W-:-:S05]  /*0070*/  IMAD.SHL.U32 R0, R0, 0x2, RZ ;  /* 0x0000000200007824 */ /* 0x002fca00078e00ff */
[----:B------:R-:W-:-:S05]  /*0080*/  LOP3.LUT R0, R0, 0xfe, RZ, 0xc0, !PT ;  /* 0x000000fe00007812 */ /* 0x000fca00078ec0ff */
[----:B---3--:R-:W-:-:S04]  /*0090*/  IMAD R5, R5, 0x100, R0 ;  /* 0x0000010005057824 */ /* 0x008fc800078e0200 */
[C---:B--2---:R-:W-:Y:S01]  /*00a0*/  IMAD.WIDE R2, R5.reuse, 0x4, R2 ;  /* 0x0000000405027825 */ /* 0x044fe200078e0202 */
[----:B------:R-:W-:-:S13]  /*00b0*/  ISETP.GE.AND P0, PT, R5, 0x100, PT ;  /* 0x000001000500780c */ /* 0x000fda0003f06270 */
[----:B------:R-:W2:Y:S02]  /*00c0*/  @!P0 LDG.E.64 R6, desc[UR4][R2.64] ;  /* 0x0000000402068981 */ /* 0x000ea4000c1e1b00 */
[C---:B--2---:R-:W-:Y:S02]  /*00d0*/  FSETP.GEU.AND P2, PT, R6.reuse, RZ, PT ;  /* 0x000000ff0600720b */ /* 0x044fe40003f4e000 */
[C---:B------:R-:W-:Y:S02]  /*00e0*/  FSETP.GEU.AND P1, PT, R7.reuse, RZ, PT ;  /* 0x000000ff0700720b */ /* 0x040fe40003f2e000 */
[----:B------:R-:W-:Y:S02]  /*00f0*/  FSEL R8, R6, RZ, P2 ;  /* 0x000000ff06087208 */ /* 0x000fe40001000000 */
[----:B------:R-:W-:Y:S02]  /*0100*/  FSEL R9, R7, RZ, P1 ;  /* 0x000000ff07097208 */ /* 0x000fe40000800000 */
[----:B------:R-:W-:-:S02]  /*0110*/  FSETP.GTU.AND P3, PT, R8, RZ, PT ;  /* 0x000000ff0800720b */ /* 0x000fc40003f6c000 */
[----:B------:R-:W-:Y:S01]  /*0120*/  FSETP.GTU.AND P2, PT, R9, RZ, PT ;  /* 0x000000ff0900720b */ /* 0x000fe20003f4c000 */
[----:B------:R1:W-:Y:S01]  /*0130*/  @!P0 STG.E.64 desc[UR4][R2.64], R8 ;  /* 0x0000000802008986 */ /* 0x0003e2000c101b04 */
[----:B------:R-:W-:Y:S02]  /*0140*/  IADD3 R4, P1, R5, UR6, RZ ;  /* 0x0000000605047c10 */ /* 0x000fe4000ff3e0ff */
[----:B------:R-:W-:Y:S02]  /*0150*/  SEL R0, RZ, 0x1, P3 ;  /* 0x00000001ff007807 */ /* 0x000fe40001800000 */
[----:B------:R-:W-:Y:S02]  /*0160*/  SEL R7, RZ, 0x100, P2 ;  /* 0x00000100ff077807 */ /* 0x000fe40001000000 */
[----:B------:R-:W-:-:S03]  /*0170*/  LEA.HI.X.SX32 R5, R5, UR7, 0x1, P1 ;  /* 0x0000000705057c11 */ /* 0x000fc600088f0eff */
[----:B------:R-:W-:Y:S01]  /*0180*/  IMAD.IADD R7, R0, 0x1, R7 ;  /* 0x0000000100077824 */ /* 0x000fe200078e0207 */
[----:B------:R-:W-:Y:S06]  /*0190*/  @P0 EXIT ;  /* 0x000000000000094d */ /* 0x000fec0003800000 */
[----:B------:R-:W-:Y:S01]  /*01a0*/  STG.E.U16 desc[UR4][R4.64], R7 ;  /* 0x0000000704007986 */ /* 0x000fe2000c101504 */
[----:B------:R-:W-:Y:S05]  /*01b0*/  EXIT ;  /* 0x000000000000794d */ /* 0x000fea0003800000 */
.L_x_0:
[----:B------:R-:W-:-:S00]  /*01c0*/  BRA `(.L_x_0) ;  /* 0xfffffffc00fc7947 */ /* 0x000fc0000383ffff */
[----:B------:R-:W-:-:S00]  /*01d0*/  NOP ;  /* 0x0000000000007918 */ /* 0x000fc00000000000 */
        /* <DEDUP_REMOVED lines=10> */
.L_x_1:


//--------------------- .nv.constant0.triton_poi_fused_relu_threshold_backward_0 --------------------------
	.section	.nv.constant0.triton_poi_fused_relu_threshold_backward_0,"a",@progbits
	.sectionflags	@""
	.align	4
.nv.constant0.triton_poi_fused_relu_threshold_backward_0:
	.zero		548
